//
// Generated by NVIDIA NVVM Compiler
//
// Compiler Build ID: CL-36424714
// Cuda compilation tools, release 13.0, V13.0.88
// Based on NVVM 20.0.0
//

.version 9.0
.target sm_100
.address_size 64

	// .globl	uniform_double
.global .align 4 .b8 precalc_xorwow_matrix[102400];
.global .align 4 .b8 precalc_xorwow_offset_matrix[102400];
.global .align 4 .b8 mrg32k3aM1[2304];
.global .align 4 .b8 mrg32k3aM2[2304];
.global .align 4 .b8 mrg32k3aM1SubSeq[2016];
.global .align 4 .b8 mrg32k3aM2SubSeq[2016];
.global .align 4 .b8 mrg32k3aM1Seq[2304];
.global .align 4 .b8 mrg32k3aM2Seq[2304];
.const .align 8 .b8 __cr_lgamma_table[72];

.visible .entry uniform_double(
	.param .u32 uniform_double_param_0,
	.param .f64 uniform_double_param_1,
	.param .f64 uniform_double_param_2,
	.param .u64 .ptr .align 1 uniform_double_param_3,
	.param .u64 .ptr .align 1 uniform_double_param_4
)
{
	.reg .pred 	%p<7>;
	.reg .b32 	%r<31>;
	.reg .b64 	%rd<18>;
	.reg .b64 	%fd<25>;

	ld.param.u32 	%r12, [uniform_double_param_0];
	ld.param.f64 	%fd1, [uniform_double_param_1];
	ld.param.f64 	%fd2, [uniform_double_param_2];
	ld.param.u64 	%rd3, [uniform_double_param_3];
	ld.param.u64 	%rd4, [uniform_double_param_4];
	cvta.to.global.u64 	%rd1, %rd4;
	cvta.to.global.u64 	%rd2, %rd3;
	mov.u32 	%r13, %nctaid.x;
	mov.u32 	%r14, %ntid.x;
	mul.lo.s32 	%r1, %r13, %r14;
	mov.u32 	%r15, %tid.x;
	mov.u32 	%r16, %ctaid.x;
	mad.lo.s32 	%r29, %r16, %r14, %r15;
	setp.ge.s32 	%p1, %r29, %r12;
	@%p1 bra 	$L__BB0_7;
	add.s32 	%r17, %r29, %r1;
	max.s32 	%r18, %r12, %r17;
	setp.lt.s32 	%p2, %r17, %r12;
	selp.u32 	%r19, 1, 0, %p2;
	add.s32 	%r20, %r17, %r19;
	sub.s32 	%r21, %r18, %r20;
	div.u32 	%r22, %r21, %r1;
	add.s32 	%r3, %r22, %r19;
	and.b32  	%r23, %r3, 3;
	setp.eq.s32 	%p3, %r23, 3;
	@%p3 bra 	$L__BB0_4;
	add.s32 	%r24, %r3, 1;
	and.b32  	%r25, %r24, 3;
	neg.s32 	%r27, %r25;
$L__BB0_3:
	.pragma "nounroll";
	mul.wide.s32 	%rd5, %r29, 8;
	add.s64 	%rd6, %rd1, %rd5;
	add.s64 	%rd7, %rd2, %rd5;
	ld.global.f64 	%fd3, [%rd7];
	mov.f64 	%fd4, 0d3FF0000000000000;
	sub.f64 	%fd5, %fd4, %fd3;
	mul.f64 	%fd6, %fd1, %fd5;
	fma.rn.f64 	%fd7, %fd2, %fd3, %fd6;
	st.global.f64 	[%rd6], %fd7;
	add.s32 	%r29, %r29, %r1;
	add.s32 	%r27, %r27, 1;
	setp.ne.s32 	%p4, %r27, 0;
	@%p4 bra 	$L__BB0_3;
$L__BB0_4:
	setp.lt.u32 	%p5, %r3, 3;
	@%p5 bra 	$L__BB0_7;
	mul.wide.s32 	%rd11, %r1, 8;
	shl.b32 	%r26, %r1, 2;
$L__BB0_6:
	mul.wide.s32 	%rd8, %r29, 8;
	add.s64 	%rd9, %rd2, %rd8;
	ld.global.f64 	%fd8, [%rd9];
	mov.f64 	%fd9, 0d3FF0000000000000;
	sub.f64 	%fd10, %fd9, %fd8;
	mul.f64 	%fd11, %fd1, %fd10;
	fma.rn.f64 	%fd12, %fd2, %fd8, %fd11;
	add.s64 	%rd10, %rd1, %rd8;
	st.global.f64 	[%rd10], %fd12;
	add.s64 	%rd12, %rd9, %rd11;
	ld.global.f64 	%fd13, [%rd12];
	sub.f64 	%fd14, %fd9, %fd13;
	mul.f64 	%fd15, %fd1, %fd14;
	fma.rn.f64 	%fd16, %fd2, %fd13, %fd15;
	add.s64 	%rd13, %rd10, %rd11;
	st.global.f64 	[%rd13], %fd16;
	add.s64 	%rd14, %rd12, %rd11;
	ld.global.f64 	%fd17, [%rd14];
	sub.f64 	%fd18, %fd9, %fd17;
	mul.f64 	%fd19, %fd1, %fd18;
	fma.rn.f64 	%fd20, %fd2, %fd17, %fd19;
	add.s64 	%rd15, %rd13, %rd11;
	st.global.f64 	[%rd15], %fd20;
	add.s64 	%rd16, %rd14, %rd11;
	ld.global.f64 	%fd21, [%rd16];
	sub.f64 	%fd22, %fd9, %fd21;
	mul.f64 	%fd23, %fd1, %fd22;
	fma.rn.f64 	%fd24, %fd2, %fd21, %fd23;
	add.s64 	%rd17, %rd15, %rd11;
	st.global.f64 	[%rd17], %fd24;
	add.s32 	%r29, %r26, %r29;
	setp.lt.s32 	%p6, %r29, %r12;
	@%p6 bra 	$L__BB0_6;
$L__BB0_7:
	ret;

}


// ===== COMPILED SASS (sm_100) =====

	.target	sm_100

	.elftype	@"ET_EXEC"


//--------------------- .note.nv.tkinfo           --------------------------
	.section	.note.nv.tkinfo,"",@"SHT_NOTE"
	.sectionflags	@"SHF_NOTE_NV_TKINFO"
	.tkinfo
        /*0018*/ 	.word	0x00000002
        /*0030*/ 	.string	""
        /*0030*/ 	.string	"ptxas"
        /*0030*/ 	.string	"Cuda compilation tools, release 13.0, V13.0.88"
        /*0030*/ 	.string	"Build cuda_13.0.r13.0/compiler.36424714_0"
        /*0030*/ 	.string	"-arch sm_100 -m 64 "



//--------------------- .note.nv.cuinfo           --------------------------
	.section	.note.nv.cuinfo,"",@"SHT_NOTE"
	.sectionflags	@"SHF_NOTE_NV_CUINFO"
        /*0018*/ 	.short	0x0002
        /*001a*/ 	.short	0x0064
        /*001c*/ 	.short	0x0082
	.zero		2


//--------------------- .nv.info                  --------------------------
	.section	.nv.info,"",@"SHT_CUDA_INFO"
	.align	4


	//----- nvinfo : EIATTR_REGCOUNT
	.align		4
        /*0000*/ 	.byte	0x04, 0x2f
        /*0002*/ 	.short	(.L_10 - .L_9)
	.align		4
.L_9:
        /*0004*/ 	.word	index@(uniform_double)
        /*0008*/ 	.word	0x0000001c


	//----- nvinfo : EIATTR_FRAME_SIZE
	.align		4
.L_10:
        /*000c*/ 	.byte	0x04, 0x11
        /*000e*/ 	.short	(.L_12 - .L_11)
	.align		4
.L_11:
        /*0010*/ 	.word	index@(uniform_double)
        /*0014*/ 	.word	0x00000000


	//----- nvinfo : EIATTR_MIN_STACK_SIZE
	.align		4
.L_12:
        /*0018*/ 	.byte	0x04, 0x12
        /*001a*/ 	.short	(.L_14 - .L_13)
	.align		4
.L_13:
        /*001c*/ 	.word	index@(uniform_double)
        /*0020*/ 	.word	0x00000000
.L_14:


//--------------------- .nv.compat                --------------------------
	.section	.nv.compat,"",@"SHT_CUDA_COMPAT_INFO"
	.align	4
        /*0000*/ 	.byte	0x02, 0x09, 0x00, 0x00, 0x02, 0x02, 0x01, 0x00, 0x02, 0x05, 0x05, 0x00, 0x03, 0x07, 0x01, 0x01
        /*0010*/ 	.byte	0x02, 0x03, 0x00, 0x00, 0x02, 0x06, 0x01, 0x00, 0x04, 0x0b, 0x08, 0x00, 0x01, 0x00, 0x00, 0x00
        /*0020*/ 	.byte	0x00, 0x00, 0x00, 0x00


//--------------------- .nv.info.uniform_double   --------------------------
	.section	.nv.info.uniform_double,"",@"SHT_CUDA_INFO"
	.sectionflags	@""
	.align	4


	//----- nvinfo : EIATTR_CUDA_API_VERSION
	.align		4
        /*0000*/ 	.byte	0x04, 0x37
        /*0002*/ 	.short	(.L_16 - .L_15)
.L_15:
        /*0004*/ 	.word	0x00000082


	//----- nvinfo : EIATTR_KPARAM_INFO
	.align		4
.L_16:
        /*0008*/ 	.byte	0x04, 0x17
        /*000a*/ 	.short	(.L_18 - .L_17)
.L_17:
        /*000c*/ 	.word	0x00000000
        /*0010*/ 	.short	0x0004
        /*0012*/ 	.short	0x0020
        /*0014*/ 	.byte	0x00, 0xf5, 0x21, 0x00


	//----- nvinfo : EIATTR_KPARAM_INFO
	.align		4
.L_18:
        /*0018*/ 	.byte	0x04, 0x17
        /*001a*/ 	.short	(.L_20 - .L_19)
.L_19:
        /*001c*/ 	.word	0x00000000
        /*0020*/ 	.short	0x0003
        /*0022*/ 	.short	0x0018
        /*0024*/ 	.byte	0x00, 0xf5, 0x21, 0x00


	//----- nvinfo : EIATTR_KPARAM_INFO
	.align		4
.L_20:
        /*0028*/ 	.byte	0x04, 0x17
        /*002a*/ 	.short	(.L_22 - .L_21)
.L_21:
        /*002c*/ 	.word	0x00000000
        /*0030*/ 	.short	0x0002
        /*0032*/ 	.short	0x0010
        /*0034*/ 	.byte	0x00, 0xf0, 0x21, 0x00


	//----- nvinfo : EIATTR_KPARAM_INFO
	.align		4
.L_22:
        /*0038*/ 	.byte	0x04, 0x17
        /*003a*/ 	.short	(.L_24 - .L_23)
.L_23:
        /*003c*/ 	.word	0x00000000
        /*0040*/ 	.short	0x0001
        /*0042*/ 	.short	0x0008
        /*0044*/ 	.byte	0x00, 0xf0, 0x21, 0x00


	//----- nvinfo : EIATTR_KPARAM_INFO
	.align		4
.L_24:
        /*0048*/ 	.byte	0x04, 0x17
        /*004a*/ 	.short	(.L_26 - .L_25)
.L_25:
        /*004c*/ 	.word	0x00000000
        /*0050*/ 	.short	0x0000
        /*0052*/ 	.short	0x0000
        /*0054*/ 	.byte	0x00, 0xf0, 0x11, 0x00


	//----- nvinfo : EIATTR_SPARSE_MMA_MASK
	.align		4
.L_26:
        /*0058*/ 	.byte	0x03, 0x50
        /*005a*/ 	.short	0x0000


	//----- nvinfo : EIATTR_MAXREG_COUNT
	.align		4
        /*005c*/ 	.byte	0x03, 0x1b
        /*005e*/ 	.short	0x00ff


	//----- nvinfo : EIATTR_MERCURY_ISA_VERSION
	.align		4
        /*0060*/ 	.byte	0x03, 0x5f
        /*0062*/ 	.short	0x0101


	//----- nvinfo : EIATTR_VRC_CTA_INIT_COUNT
	.align		4
        /*0064*/ 	.byte	0x02, 0x4a
	.zero		1
	.zero		1


	//----- nvinfo : EIATTR_EXIT_INSTR_OFFSETS
	.align		4
        /*0068*/ 	.byte	0x04, 0x1c
        /*006a*/ 	.short	(.L_28 - .L_27)


	//   ....[0]....
.L_27:
        /*006c*/ 	.word	0x00000090


	//   ....[1]....
        /*0070*/ 	.word	0x000003f0


	//   ....[2]....
        /*0074*/ 	.word	0x000005f0


	//----- nvinfo : EIATTR_CRS_STACK_SIZE
	.align		4
.L_28:
        /*0078*/ 	.byte	0x04, 0x1e
        /*007a*/ 	.short	(.L_30 - .L_29)
.L_29:
        /*007c*/ 	.word	0x00000000


	//----- nvinfo : EIATTR_CBANK_PARAM_SIZE
	.align		4
.L_30:
        /*0080*/ 	.byte	0x03, 0x19
        /*0082*/ 	.short	0x0028


	//----- nvinfo : EIATTR_PARAM_CBANK
	.align		4
        /*0084*/ 	.byte	0x04, 0x0a
        /*0086*/ 	.short	(.L_32 - .L_31)
	.align		4
.L_31:
        /*0088*/ 	.word	index@(.nv.constant0.uniform_double)
        /*008c*/ 	.short	0x0380
        /*008e*/ 	.short	0x0028


	//----- nvinfo : EIATTR_SW_WAR
	.align		4
.L_32:
        /*0090*/ 	.byte	0x04, 0x36
        /*0092*/ 	.short	(.L_34 - .L_33)
.L_33:
        /*0094*/ 	.word	0x00000008
.L_34:


//--------------------- .nv.callgraph             --------------------------
	.section	.nv.callgraph,"",@"SHT_CUDA_CALLGRAPH"
	.align	4
	.sectionentsize	8
	.align		4
        /*0000*/ 	.word	0x00000000
	.align		4
        /*0004*/ 	.word	0xffffffff
	.align		4
        /*0008*/ 	.word	0x00000000
	.align		4
        /*000c*/ 	.word	0xfffffffe
	.align		4
        /*0010*/ 	.word	0x00000000
	.align		4
        /*0014*/ 	.word	0xfffffffd
	.align		4
        /*0018*/ 	.word	0x00000000
	.align		4
        /*001c*/ 	.word	0xfffffffc


//--------------------- .nv.constant4             --------------------------
	.section	.nv.constant4,"a",@progbits
	.align	8
	.align		8
.nv.constant4:
        /*0000*/ 	.dword	precalc_xorwow_matrix
	.align		8
        /*0008*/ 	.dword	precalc_xorwow_offset_matrix
	.align		8
        /*0010*/ 	.dword	mrg32k3aM1
	.align		8
        /*0018*/ 	.dword	mrg32k3aM2
	.align		8
        /*0020*/ 	.dword	mrg32k3aM1SubSeq
	.align		8
        /*0028*/ 	.dword	mrg32k3aM2SubSeq
	.align		8
        /*0030*/ 	.dword	mrg32k3aM1Seq
	.align		8
        /*0038*/ 	.dword	mrg32k3aM2Seq


//--------------------- .nv.constant3             --------------------------
	.section	.nv.constant3,"a",@progbits
	.align	8
.nv.constant3:
	.type		__cr_lgamma_table,@object
	.size		__cr_lgamma_table,(.L_8 - __cr_lgamma_table)
__cr_lgamma_table:
        /*0000*/ 	.byte	0x00, 0x00, 0x00, 0x00, 0x00, 0x00, 0x00, 0x00, 0x00, 0x00, 0x00, 0x00, 0x00, 0x00, 0x00, 0x00
        /*0010*/ 	.byte	0xef, 0x39, 0xfa, 0xfe, 0x42, 0x2e, 0xe6, 0x3f, 0x02, 0x20, 0x2a, 0xfa, 0x0b, 0xab, 0xfc, 0x3f
        /*0020*/ 	.byte	0xf9, 0x2c, 0x92, 0x7c, 0xa7, 0x6c, 0x09, 0x40, 0xc9, 0x79, 0x44, 0x3c, 0x64, 0x26, 0x13, 0x40
        /*0030*/ 	.byte	0xca, 0x01, 0xcf, 0x3a, 0x27, 0x51, 0x1a, 0x40, 0x30, 0xcc, 0x2d, 0xf3, 0xe1, 0x0c, 0x21, 0x40
        /*0040*/ 	.byte	0x0d, 0xb7, 0xfc, 0x82, 0x8e, 0x35, 0x25, 0x40
.L_8:


//--------------------- .text.uniform_double      --------------------------
	.section	.text.uniform_double,"ax",@progbits
	.align	128
        .global         uniform_double
        .type           uniform_double,@function
        .size           uniform_double,(.L_x_5 - uniform_double)
        .other          uniform_double,@"STO_CUDA_ENTRY STV_DEFAULT"
uniform_double:
.text.uniform_double:
[----:B------:R-:W-:Y:S01]  /*0000*/  LDC R1, c[0x0][0x37c] ;  /* 0x0000df00ff017b82 */ /* 0x000fe20000000800 */
[----:B------:R-:W0:Y:S01]  /*0010*/  S2R R9, SR_TID.X ;  /* 0x0000000000097919 */ /* 0x000e220000002100 */
[----:B------:R-:W1:Y:S06]  /*0020*/  LDCU UR4, c[0x0][0x370] ;  /* 0x00006e00ff0477ac */ /* 0x000e6c0008000800 */
[----:B------:R-:W0:Y:S01]  /*0030*/  S2UR UR5, SR_CTAID.X ;  /* 0x00000000000579c3 */ /* 0x000e220000002500 */
[----:B------:R-:W2:Y:S07]  /*0040*/  LDCU UR6, c[0x0][0x380] ;  /* 0x00007000ff0677ac */ /* 0x000eae0008000800 */
[----:B------:R-:W0:Y:S02]  /*0050*/  LDC R0, c[0x0][0x360] ;  /* 0x0000d800ff007b82 */ /* 0x000e240000000800 */
[----:B0-----:R-:W-:-:S02]  /*0060*/  IMAD R9, R0, UR5, R9 ;  /* 0x0000000500097c24 */ /* 0x001fc4000f8e0209 */
[----:B-1----:R-:W-:-:S03]  /*0070*/  IMAD R0, R0, UR4, RZ ;  /* 0x0000000400007c24 */ /* 0x002fc6000f8e02ff */
[----:B--2---:R-:W-:-:S13]  /*0080*/  ISETP.GE.AND P0, PT, R9, UR6, PT ;  /* 0x0000000609007c0c */ /* 0x004fda000bf06270 */
[----:B------:R-:W-:Y:S05]  /*0090*/  @P0 EXIT ;  /* 0x000000000000094d */ /* 0x000fea0003800000 */
[----:B------:R-:W0:Y:S01]  /*00a0*/  I2F.U32.RP R6, R0 ;  /* 0x0000000000067306 */ /* 0x000e220000209000 */
[C---:B------:R-:W-:Y:S01]  /*00b0*/  IADD3 R4, PT, PT, R0.reuse, R9, RZ ;  /* 0x0000000900047210 */ /* 0x040fe20007ffe0ff */
[----:B------:R-:W-:Y:S01]  /*00c0*/  IMAD.MOV R7, RZ, RZ, -R0 ;  /* 0x000000ffff077224 */ /* 0x000fe200078e0a00 */
[----:B------:R-:W-:Y:S01]  /*00d0*/  ISETP.NE.U32.AND P2, PT, R0, RZ, PT ;  /* 0x000000ff0000720c */ /* 0x000fe20003f45070 */
[----:B------:R-:W1:Y:S01]  /*00e0*/  LDCU.64 UR10, c[0x0][0x388] ;  /* 0x00007100ff0a77ac */ /* 0x000e620008000a00 */
[C---:B------:R-:W-:Y:S01]  /*00f0*/  ISETP.GE.AND P0, PT, R4.reuse, UR6, PT ;  /* 0x0000000604007c0c */ /* 0x040fe2000bf06270 */
[----:B------:R-:W-:Y:S01]  /*0100*/  BSSY.RECONVERGENT B0, `(.L_x_0) ;  /* 0x000002e000007945 */ /* 0x000fe20003800200 */
[----:B------:R-:W-:Y:S01]  /*0110*/  VIMNMX R5, PT, PT, R4, UR6, !PT ;  /* 0x0000000604057c48 */ /* 0x000fe2000ffe0100 */
[----:B------:R-:W2:Y:S01]  /*0120*/  LDCU.64 UR4, c[0x0][0x358] ;  /* 0x00006b00ff0477ac */ /* 0x000ea20008000a00 */
[----:B------:R-:W-:Y:S01]  /*0130*/  SEL R8, RZ, 0x1, P0 ;  /* 0x00000001ff087807 */ /* 0x000fe20000000000 */
[----:B------:R-:W3:Y:S03]  /*0140*/  LDCU.64 UR8, c[0x0][0x388] ;  /* 0x00007100ff0877ac */ /* 0x000ee60008000a00 */
[----:B------:R-:W-:Y:S01]  /*0150*/  IADD3 R5, PT, PT, R5, -R4, -R8 ;  /* 0x8000000405057210 */ /* 0x000fe20007ffe808 */
[----:B0-----:R-:W0:Y:S02]  /*0160*/  MUFU.RCP R6, R6 ;  /* 0x0000000600067308 */ /* 0x001e240000001000 */
[----:B0-----:R-:W-:-:S06]  /*0170*/  IADD3 R2, PT, PT, R6, 0xffffffe, RZ ;  /* 0x0ffffffe06027810 */ /* 0x001fcc0007ffe0ff */
[----:B------:R0:W4:Y:S02]  /*0180*/  F2I.FTZ.U32.TRUNC.NTZ R3, R2 ;  /* 0x0000000200037305 */ /* 0x000124000021f000 */
[----:B0-----:R-:W-:Y:S02]  /*0190*/  IMAD.MOV.U32 R2, RZ, RZ, RZ ;  /* 0x000000ffff027224 */ /* 0x001fe400078e00ff */
[----:B----4-:R-:W-:-:S04]  /*01a0*/  IMAD R7, R7, R3, RZ ;  /* 0x0000000307077224 */ /* 0x010fc800078e02ff */
[----:B------:R-:W-:-:S06]  /*01b0*/  IMAD.HI.U32 R6, R3, R7, R2 ;  /* 0x0000000703067227 */ /* 0x000fcc00078e0002 */
[----:B------:R-:W-:Y:S02]  /*01c0*/  IMAD.HI.U32 R11, R6, R5, RZ ;  /* 0x00000005060b7227 */ /* 0x000fe400078e00ff */
[----:B------:R-:W0:Y:S03]  /*01d0*/  LDC.64 R6, c[0x0][0x390] ;  /* 0x0000e400ff067b82 */ /* 0x000e260000000a00 */
[----:B------:R-:W-:-:S05]  /*01e0*/  IADD3 R2, PT, PT, -R11, RZ, RZ ;  /* 0x000000ff0b027210 */ /* 0x000fca0007ffe1ff */
[----:B------:R-:W-:Y:S02]  /*01f0*/  IMAD R5, R0, R2, R5 ;  /* 0x0000000200057224 */ /* 0x000fe400078e0205 */
[----:B------:R-:W4:Y:S03]  /*0200*/  LDC.64 R2, c[0x0][0x398] ;  /* 0x0000e600ff027b82 */ /* 0x000f260000000a00 */
[----:B------:R-:W-:-:S13]  /*0210*/  ISETP.GE.U32.AND P0, PT, R5, R0, PT ;  /* 0x000000000500720c */ /* 0x000fda0003f06070 */
[----:B------:R-:W-:Y:S01]  /*0220*/  @P0 IMAD.IADD R5, R5, 0x1, -R0 ;  /* 0x0000000105050824 */ /* 0x000fe200078e0a00 */
[----:B------:R-:W-:-:S04]  /*0230*/  @P0 IADD3 R11, PT, PT, R11, 0x1, RZ ;  /* 0x000000010b0b0810 */ /* 0x000fc80007ffe0ff */
[-C--:B------:R-:W-:Y:S02]  /*0240*/  ISETP.GE.U32.AND P1, PT, R5, R0.reuse, PT ;  /* 0x000000000500720c */ /* 0x080fe40003f26070 */
[----:B------:R-:W0:Y:S11]  /*0250*/  LDC.64 R4, c[0x0][0x3a0] ;  /* 0x0000e800ff047b82 */ /* 0x000e360000000a00 */
[----:B------:R-:W-:Y:S01]  /*0260*/  @P1 VIADD R11, R11, 0x1 ;  /* 0x000000010b0b1836 */ /* 0x000fe20000000000 */
[----:B------:R-:W-:-:S04]  /*0270*/  @!P2 LOP3.LUT R11, RZ, R0, RZ, 0x33, !PT ;  /* 0x00000000ff0ba212 */ /* 0x000fc800078e33ff */
[----:B------:R-:W-:-:S04]  /*0280*/  IADD3 R8, PT, PT, R8, R11, RZ ;  /* 0x0000000b08087210 */ /* 0x000fc80007ffe0ff */
[C---:B------:R-:W-:Y:S02]  /*0290*/  LOP3.LUT R10, R8.reuse, 0x3, RZ, 0xc0, !PT ;  /* 0x00000003080a7812 */ /* 0x040fe400078ec0ff */
[----:B------:R-:W-:Y:S02]  /*02a0*/  ISETP.GE.U32.AND P1, PT, R8, 0x3, PT ;  /* 0x000000030800780c */ /* 0x000fe40003f26070 */
[----:B------:R-:W-:-:S13]  /*02b0*/  ISETP.NE.AND P0, PT, R10, 0x3, PT ;  /* 0x000000030a00780c */ /* 0x000fda0003f05270 */
[----:B-1234-:R-:W-:Y:S05]  /*02c0*/  @!P0 BRA `(.L_x_1) ;  /* 0x0000000000448947 */ /* 0x01efea0003800000 */
[----:B------:R-:W1:Y:S01]  /*02d0*/  LDC.64 R10, c[0x0][0x3a0] ;  /* 0x0000e800ff0a7b82 */ /* 0x000e620000000a00 */
[----:B------:R-:W-:-:S05]  /*02e0*/  VIADD R8, R8, 0x1 ;  /* 0x0000000108087836 */ /* 0x000fca0000000000 */
[----:B------:R-:W-:Y:S02]  /*02f0*/  LOP3.LUT R8, R8, 0x3, RZ, 0xc0, !PT ;  /* 0x0000000308087812 */ /* 0x000fe400078ec0ff */
[----:B------:R-:W2:Y:S02]  /*0300*/  LDC.64 R12, c[0x0][0x390] ;  /* 0x0000e400ff0c7b82 */ /* 0x000ea40000000a00 */
[----:B------:R-:W-:-:S06]  /*0310*/  IADD3 R8, PT, PT, -R8, RZ, RZ ;  /* 0x000000ff08087210 */ /* 0x000fcc0007ffe1ff */
[----:B------:R-:W3:Y:S02]  /*0320*/  LDC.64 R14, c[0x0][0x398] ;  /* 0x0000e600ff0e7b82 */ /* 0x000ee40000000a00 */
.L_x_2:
[----:B---3--:R-:W-:-:S06]  /*0330*/  IMAD.WIDE R18, R9, 0x8, R14 ;  /* 0x0000000809127825 */ /* 0x008fcc00078e020e */
[----:B------:R-:W3:Y:S01]  /*0340*/  LDG.E.64 R18, desc[UR4][R18.64] ;  /* 0x0000000412127981 */ /* 0x000ee2000c1e1b00 */
[----:B------:R-:W-:-:S05]  /*0350*/  VIADD R8, R8, 0x1 ;  /* 0x0000000108087836 */ /* 0x000fca0000000000 */
[----:B------:R-:W-:Y:S01]  /*0360*/  ISETP.NE.AND P0, PT, R8, RZ, PT ;  /* 0x000000ff0800720c */ /* 0x000fe20003f05270 */
[----:B---34-:R-:W-:-:S08]  /*0370*/  DADD R16, -R18, 1 ;  /* 0x3ff0000012107429 */ /* 0x018fd00000000100 */
[----:B------:R-:W-:-:S08]  /*0380*/  DMUL R16, R16, UR8 ;  /* 0x0000000810107c28 */ /* 0x000fd00008000000 */
[----:B--2---:R-:W-:Y:S01]  /*0390*/  DFMA R20, R18, R12, R16 ;  /* 0x0000000c1214722b */ /* 0x004fe20000000010 */
[----:B-1----:R-:W-:Y:S01]  /*03a0*/  IMAD.WIDE R16, R9, 0x8, R10 ;  /* 0x0000000809107825 */ /* 0x002fe200078e020a */
[----:B------:R-:W-:-:S05]  /*03b0*/  IADD3 R9, PT, PT, R0, R9, RZ ;  /* 0x0000000900097210 */ /* 0x000fca0007ffe0ff */
[----:B------:R4:W-:Y:S01]  /*03c0*/  STG.E.64 desc[UR4][R16.64], R20 ;  /* 0x0000001410007986 */ /* 0x0009e2000c101b04 */
[----:B------:R-:W-:Y:S05]  /*03d0*/  @P0 BRA `(.L_x_2) ;  /* 0xfffffffc00d40947 */ /* 0x000fea000383ffff */
.L_x_1:
[----:B------:R-:W-:Y:S05]  /*03e0*/  BSYNC.RECONVERGENT B0 ;  /* 0x0000000000007941 */ /* 0x000fea0003800200 */
.L_x_0:
[----:B------:R-:W-:Y:S05]  /*03f0*/  @!P1 EXIT ;  /* 0x000000000000994d */ /* 0x000fea0003800000 */
.L_x_3:
[----:B------:R-:W-:-:S05]  /*0400*/  IMAD.WIDE R18, R9, 0x8, R2 ;  /* 0x0000000809127825 */ /* 0x000fca00078e0202 */
[----:B--2---:R-:W2:Y:S01]  /*0410*/  LDG.E.64 R10, desc[UR4][R18.64] ;  /* 0x00000004120a7981 */ /* 0x004ea2000c1e1b00 */
[----:B0-----:R-:W-:Y:S01]  /*0420*/  IMAD.WIDE R24, R9, 0x8, R4 ;  /* 0x0000000809187825 */ /* 0x001fe200078e0204 */
[----:B--2---:R-:W-:-:S08]  /*0430*/  DADD R12, -R10, 1 ;  /* 0x3ff000000a0c7429 */ /* 0x004fd00000000100 */
[----:B------:R-:W-:-:S08]  /*0440*/  DMUL R12, R12, UR10 ;  /* 0x0000000a0c0c7c28 */ /* 0x000fd00008000000 */
[----:B------:R-:W-:Y:S01]  /*0450*/  DFMA R12, R10, R6, R12 ;  /* 0x000000060a0c722b */ /* 0x000fe2000000000c */
[----:B------:R-:W-:-:S06]  /*0460*/  IMAD.WIDE R10, R0, 0x8, R18 ;  /* 0x00000008000a7825 */ /* 0x000fcc00078e0212 */
[----:B------:R0:W-:Y:S04]  /*0470*/  STG.E.64 desc[UR4][R24.64], R12 ;  /* 0x0000000c18007986 */ /* 0x0001e8000c101b04 */
[----:B------:R-:W4:Y:S01]  /*0480*/  LDG.E.64 R14, desc[UR4][R10.64] ;  /* 0x000000040a0e7981 */ /* 0x000f22000c1e1b00 */
[----:B------:R-:W-:Y:S01]  /*0490*/  IMAD.WIDE R18, R0, 0x8, R10 ;  /* 0x0000000800127825 */ /* 0x000fe200078e020a */
[----:B----4-:R-:W-:-:S08]  /*04a0*/  DADD R16, -R14, 1 ;  /* 0x3ff000000e107429 */ /* 0x010fd00000000100 */
[----:B------:R-:W-:-:S08]  /*04b0*/  DMUL R16, R16, UR10 ;  /* 0x0000000a10107c28 */ /* 0x000fd00008000000 */
[----:B------:R-:W-:Y:S01]  /*04c0*/  DFMA R16, R14, R6, R16 ;  /* 0x000000060e10722b */ /* 0x000fe20000000010 */
[----:B------:R-:W-:-:S06]  /*04d0*/  IMAD.WIDE R14, R0, 0x8, R24 ;  /* 0x00000008000e7825 */ /* 0x000fcc00078e0218 */
[----:B------:R1:W-:Y:S04]  /*04e0*/  STG.E.64 desc[UR4][R14.64], R16 ;  /* 0x000000100e007986 */ /* 0x0003e8000c101b04 */
[----:B------:R-:W2:Y:S01]  /*04f0*/  LDG.E.64 R20, desc[UR4][R18.64] ;  /* 0x0000000412147981 */ /* 0x000ea2000c1e1b00 */
[----:B------:R-:W-:-:S04]  /*0500*/  IMAD.WIDE R10, R0, 0x8, R14 ;  /* 0x00000008000a7825 */ /* 0x000fc800078e020e */
[----:B0-----:R-:W-:Y:S01]  /*0510*/  IMAD.WIDE R12, R0, 0x8, R18 ;  /* 0x00000008000c7825 */ /* 0x001fe200078e0212 */
[----:B--2---:R-:W-:-:S08]  /*0520*/  DADD R22, -R20, 1 ;  /* 0x3ff0000014167429 */ /* 0x004fd00000000100 */
[----:B------:R-:W-:-:S08]  /*0530*/  DMUL R22, R22, UR10 ;  /* 0x0000000a16167c28 */ /* 0x000fd00008000000 */
[----:B------:R-:W-:-:S07]  /*0540*/  DFMA R22, R20, R6, R22 ;  /* 0x000000061416722b */ /* 0x000fce0000000016 */
[----:B------:R2:W-:Y:S04]  /*0550*/  STG.E.64 desc[UR4][R10.64], R22 ;  /* 0x000000160a007986 */ /* 0x0005e8000c101b04 */
[----:B------:R-:W3:Y:S01]  /*0560*/  LDG.E.64 R12, desc[UR4][R12.64] ;  /* 0x000000040c0c7981 */ /* 0x000ee2000c1e1b00 */
[C---:B-1----:R-:W-:Y:S01]  /*0570*/  IMAD.WIDE R14, R0.reuse, 0x8, R10 ;  /* 0x00000008000e7825 */ /* 0x042fe200078e020a */
[----:B------:R-:W-:-:S04]  /*0580*/  LEA R9, R0, R9, 0x2 ;  /* 0x0000000900097211 */ /* 0x000fc800078e10ff */
[----:B------:R-:W-:Y:S01]  /*0590*/  ISETP.GE.AND P0, PT, R9, UR6, PT ;  /* 0x0000000609007c0c */ /* 0x000fe2000bf06270 */
[----:B---3--:R-:W-:-:S08]  /*05a0*/  DADD R20, -R12, 1 ;  /* 0x3ff000000c147429 */ /* 0x008fd00000000100 */
[----:B------:R-:W-:-:S08]  /*05b0*/  DMUL R20, R20, UR10 ;  /* 0x0000000a14147c28 */ /* 0x000fd00008000000 */
[----:B------:R-:W-:-:S07]  /*05c0*/  DFMA R20, R12, R6, R20 ;  /* 0x000000060c14722b */ /* 0x000fce0000000014 */
[----:B------:R2:W-:Y:S01]  /*05d0*/  STG.E.64 desc[UR4][R14.64], R20 ;  /* 0x000000140e007986 */ /* 0x0005e2000c101b04 */
[----:B------:R-:W-:Y:S05]  /*05e0*/  @!P0 BRA `(.L_x_3) ;  /* 0xfffffffc00848947 */ /* 0x000fea000383ffff */
[----:B------:R-:W-:Y:S05]  /*05f0*/  EXIT ;  /* 0x000000000000794d */ /* 0x000fea0003800000 */
.L_x_4:
[----:B------:R-:W-:-:S00]  /*0600*/  BRA `(.L_x_4) ;  /* 0xfffffffc00fc7947 */ /* 0x000fc0000383ffff */
[----:B------:R-:W-:-:S00]  /*0610*/  NOP ;  /* 0x0000000000007918 */ /* 0x000fc00000000000 */
        /* <DEDUP_REMOVED lines=14> */
.L_x_5:


//--------------------- .nv.global.init           --------------------------
	.section	.nv.global.init,"aw",@progbits
	.align	4
.nv.global.init:
	.type		mrg32k3aM1SubSeq,@object
	.size		mrg32k3aM1SubSeq,(mrg32k3aM2SubSeq - mrg32k3aM1SubSeq)
mrg32k3aM1SubSeq:
        /*0000*/ 	.byte	0x0b, 0xcc, 0xee, 0x04, 0x73, 0x29, 0x8b, 0x6f, 0xf6, 0x53, 0x03, 0xf6, 0x23, 0xf6, 0xea, 0xda
        /* <DEDUP_REMOVED lines=125> */
	.type		mrg32k3aM2SubSeq,@object
	.size		mrg32k3aM2SubSeq,(mrg32k3aM1 - mrg32k3aM2SubSeq)
mrg32k3aM2SubSeq:
        /* <DEDUP_REMOVED lines=126> */
	.type		mrg32k3aM1,@object
	.size		mrg32k3aM1,(mrg32k3aM1Seq - mrg32k3aM1)
mrg32k3aM1:
        /* <DEDUP_REMOVED lines=144> */
	.type		mrg32k3aM1Seq,@object
	.size		mrg32k3aM1Seq,(mrg32k3aM2 - mrg32k3aM1Seq)
mrg32k3aM1Seq:
        /* <DEDUP_REMOVED lines=144> */
	.type		mrg32k3aM2,@object
	.size		mrg32k3aM2,(mrg32k3aM2Seq - mrg32k3aM2)
mrg32k3aM2:
        /* <DEDUP_REMOVED lines=144> */
	.type		mrg32k3aM2Seq,@object
	.size		mrg32k3aM2Seq,(precalc_xorwow_matrix - mrg32k3aM2Seq)
mrg32k3aM2Seq:
        /* <DEDUP_REMOVED lines=144> */
	.type		precalc_xorwow_matrix,@object
	.size		precalc_xorwow_matrix,(precalc_xorwow_offset_matrix - precalc_xorwow_matrix)
precalc_xorwow_matrix:
        /* <DEDUP_REMOVED lines=6400> */
	.type		precalc_xorwow_offset_matrix,@object
	.size		precalc_xorwow_offset_matrix,(.L_1 - precalc_xorwow_offset_matrix)
precalc_xorwow_offset_matrix:
        /* <DEDUP_REMOVED lines=6400> */
.L_1:


//--------------------- .nv.shared.reserved.0     --------------------------
	.section	.nv.shared.reserved.0,"aw",@nobits
	.weak		__nv_reservedSMEM_offset_0_alias
	.size		__nv_reservedSMEM_offset_0_alias, 0, 64
	.other		__nv_reservedSMEM_offset_0_alias,@"STO_CUDA_RESERVED_SHARED STV_DEFAULT"
__nv_reservedSMEM_offset_0_alias:
	.zero		0
	.zero		64


//--------------------- .nv.constant0.uniform_double --------------------------
	.section	.nv.constant0.uniform_double,"a",@progbits
	.sectionflags	@""
	.align	4
.nv.constant0.uniform_double:
	.zero		936


//--------------------- SYMBOLS --------------------------

	.type		.nv.reservedSmem.offset0,@object
	.size		.nv.reservedSmem.offset0,0x4
